//
// Generated by NVIDIA NVVM Compiler
//
// Compiler Build ID: CL-36424714
// Cuda compilation tools, release 13.0, V13.0.88
// Based on NVVM 20.0.0
//

.version 9.0
.target sm_100
.address_size 64

	// .globl	_Z9kernel_v0ILi32EEviiiPKfiS1_iPfi

.visible .entry _Z9kernel_v0ILi32EEviiiPKfiS1_iPfi(
	.param .u32 _Z9kernel_v0ILi32EEviiiPKfiS1_iPfi_param_0,
	.param .u32 _Z9kernel_v0ILi32EEviiiPKfiS1_iPfi_param_1,
	.param .u32 _Z9kernel_v0ILi32EEviiiPKfiS1_iPfi_param_2,
	.param .u64 .ptr .align 1 _Z9kernel_v0ILi32EEviiiPKfiS1_iPfi_param_3,
	.param .u32 _Z9kernel_v0ILi32EEviiiPKfiS1_iPfi_param_4,
	.param .u64 .ptr .align 1 _Z9kernel_v0ILi32EEviiiPKfiS1_iPfi_param_5,
	.param .u32 _Z9kernel_v0ILi32EEviiiPKfiS1_iPfi_param_6,
	.param .u64 .ptr .align 1 _Z9kernel_v0ILi32EEviiiPKfiS1_iPfi_param_7,
	.param .u32 _Z9kernel_v0ILi32EEviiiPKfiS1_iPfi_param_8
)
{
	.reg .pred 	%p<10>;
	.reg .b32 	%r<40>;
	.reg .b32 	%f<68>;
	.reg .b64 	%rd<53>;

	ld.param.u32 	%r18, [_Z9kernel_v0ILi32EEviiiPKfiS1_iPfi_param_1];
	ld.param.u32 	%r19, [_Z9kernel_v0ILi32EEviiiPKfiS1_iPfi_param_2];
	ld.param.u64 	%rd7, [_Z9kernel_v0ILi32EEviiiPKfiS1_iPfi_param_3];
	ld.param.u64 	%rd8, [_Z9kernel_v0ILi32EEviiiPKfiS1_iPfi_param_5];
	ld.param.u64 	%rd6, [_Z9kernel_v0ILi32EEviiiPKfiS1_iPfi_param_7];
	cvta.to.global.u64 	%rd1, %rd8;
	cvta.to.global.u64 	%rd2, %rd7;
	mov.u32 	%r20, %ctaid.x;
	shl.b32 	%r21, %r20, 5;
	mov.u32 	%r22, %tid.x;
	add.s32 	%r1, %r21, %r22;
	mov.u32 	%r23, %ctaid.y;
	shl.b32 	%r24, %r23, 5;
	mov.u32 	%r25, %tid.y;
	add.s32 	%r2, %r24, %r25;
	setp.lt.s32 	%p1, %r19, 1;
	mov.f32 	%f67, 0f00000000;
	@%p1 bra 	$L__BB0_12;
	mul.lo.s32 	%r3, %r19, %r2;
	and.b32  	%r4, %r19, 7;
	setp.lt.u32 	%p2, %r19, 8;
	mov.f32 	%f67, 0f00000000;
	mov.b32 	%r38, 0;
	@%p2 bra 	$L__BB0_4;
	and.b32  	%r38, %r19, 2147483640;
	neg.s32 	%r36, %r38;
	shl.b32 	%r7, %r18, 3;
	mul.wide.u32 	%rd9, %r3, 4;
	add.s64 	%rd10, %rd9, %rd2;
	add.s64 	%rd52, %rd10, 16;
	mov.f32 	%f67, 0f00000000;
	mul.wide.s32 	%rd13, %r18, 4;
	mov.u32 	%r35, %r1;
$L__BB0_3:
	.pragma "nounroll";
	ld.global.f32 	%f17, [%rd52+-16];
	mul.wide.s32 	%rd11, %r35, 4;
	add.s64 	%rd12, %rd1, %rd11;
	ld.global.f32 	%f18, [%rd12];
	fma.rn.f32 	%f19, %f17, %f18, %f67;
	ld.global.f32 	%f20, [%rd52+-12];
	add.s64 	%rd14, %rd12, %rd13;
	ld.global.f32 	%f21, [%rd14];
	fma.rn.f32 	%f22, %f20, %f21, %f19;
	ld.global.f32 	%f23, [%rd52+-8];
	add.s64 	%rd15, %rd14, %rd13;
	ld.global.f32 	%f24, [%rd15];
	fma.rn.f32 	%f25, %f23, %f24, %f22;
	ld.global.f32 	%f26, [%rd52+-4];
	add.s64 	%rd16, %rd15, %rd13;
	ld.global.f32 	%f27, [%rd16];
	fma.rn.f32 	%f28, %f26, %f27, %f25;
	ld.global.f32 	%f29, [%rd52];
	add.s64 	%rd17, %rd16, %rd13;
	ld.global.f32 	%f30, [%rd17];
	fma.rn.f32 	%f31, %f29, %f30, %f28;
	ld.global.f32 	%f32, [%rd52+4];
	add.s64 	%rd18, %rd17, %rd13;
	ld.global.f32 	%f33, [%rd18];
	fma.rn.f32 	%f34, %f32, %f33, %f31;
	ld.global.f32 	%f35, [%rd52+8];
	add.s64 	%rd19, %rd18, %rd13;
	ld.global.f32 	%f36, [%rd19];
	fma.rn.f32 	%f37, %f35, %f36, %f34;
	ld.global.f32 	%f38, [%rd52+12];
	add.s64 	%rd20, %rd19, %rd13;
	ld.global.f32 	%f39, [%rd20];
	fma.rn.f32 	%f67, %f38, %f39, %f37;
	add.s32 	%r36, %r36, 8;
	add.s32 	%r35, %r35, %r7;
	add.s64 	%rd52, %rd52, 32;
	setp.ne.s32 	%p3, %r36, 0;
	@%p3 bra 	$L__BB0_3;
$L__BB0_4:
	setp.eq.s32 	%p4, %r4, 0;
	@%p4 bra 	$L__BB0_12;
	and.b32  	%r13, %r19, 3;
	setp.lt.u32 	%p5, %r4, 4;
	@%p5 bra 	$L__BB0_7;
	add.s32 	%r27, %r38, %r3;
	mul.wide.u32 	%rd21, %r27, 4;
	add.s64 	%rd22, %rd2, %rd21;
	ld.global.f32 	%f41, [%rd22];
	mad.lo.s32 	%r28, %r38, %r18, %r1;
	mul.wide.s32 	%rd23, %r28, 4;
	add.s64 	%rd24, %rd1, %rd23;
	ld.global.f32 	%f42, [%rd24];
	fma.rn.f32 	%f43, %f41, %f42, %f67;
	cvt.u64.u32 	%rd25, %r3;
	cvt.u64.u32 	%rd26, %r38;
	add.s64 	%rd27, %rd26, %rd25;
	shl.b64 	%rd28, %rd27, 2;
	add.s64 	%rd29, %rd2, %rd28;
	ld.global.f32 	%f44, [%rd29+4];
	mul.wide.s32 	%rd30, %r18, 4;
	add.s64 	%rd31, %rd24, %rd30;
	ld.global.f32 	%f45, [%rd31];
	fma.rn.f32 	%f46, %f44, %f45, %f43;
	ld.global.f32 	%f47, [%rd29+8];
	add.s64 	%rd32, %rd31, %rd30;
	ld.global.f32 	%f48, [%rd32];
	fma.rn.f32 	%f49, %f47, %f48, %f46;
	ld.global.f32 	%f50, [%rd29+12];
	add.s64 	%rd33, %rd32, %rd30;
	ld.global.f32 	%f51, [%rd33];
	fma.rn.f32 	%f67, %f50, %f51, %f49;
	add.s32 	%r38, %r38, 4;
$L__BB0_7:
	setp.eq.s32 	%p6, %r13, 0;
	@%p6 bra 	$L__BB0_12;
	setp.eq.s32 	%p7, %r13, 1;
	@%p7 bra 	$L__BB0_10;
	add.s32 	%r29, %r38, %r3;
	mul.wide.u32 	%rd34, %r29, 4;
	add.s64 	%rd35, %rd2, %rd34;
	ld.global.f32 	%f53, [%rd35];
	mad.lo.s32 	%r30, %r38, %r18, %r1;
	mul.wide.s32 	%rd36, %r30, 4;
	add.s64 	%rd37, %rd1, %rd36;
	ld.global.f32 	%f54, [%rd37];
	fma.rn.f32 	%f55, %f53, %f54, %f67;
	cvt.u64.u32 	%rd38, %r3;
	cvt.u64.u32 	%rd39, %r38;
	add.s64 	%rd40, %rd39, %rd38;
	shl.b64 	%rd41, %rd40, 2;
	add.s64 	%rd42, %rd2, %rd41;
	ld.global.f32 	%f56, [%rd42+4];
	mul.wide.s32 	%rd43, %r18, 4;
	add.s64 	%rd44, %rd37, %rd43;
	ld.global.f32 	%f57, [%rd44];
	fma.rn.f32 	%f67, %f56, %f57, %f55;
	add.s32 	%r38, %r38, 2;
$L__BB0_10:
	and.b32  	%r31, %r19, 1;
	setp.eq.b32 	%p8, %r31, 1;
	not.pred 	%p9, %p8;
	@%p9 bra 	$L__BB0_12;
	add.s32 	%r32, %r38, %r3;
	mul.wide.u32 	%rd45, %r32, 4;
	add.s64 	%rd46, %rd2, %rd45;
	ld.global.f32 	%f58, [%rd46];
	mad.lo.s32 	%r33, %r38, %r18, %r1;
	mul.wide.s32 	%rd47, %r33, 4;
	add.s64 	%rd48, %rd1, %rd47;
	ld.global.f32 	%f59, [%rd48];
	fma.rn.f32 	%f67, %f58, %f59, %f67;
$L__BB0_12:
	cvta.to.global.u64 	%rd49, %rd6;
	mad.lo.s32 	%r34, %r18, %r2, %r1;
	mul.wide.s32 	%rd50, %r34, 4;
	add.s64 	%rd51, %rd49, %rd50;
	st.global.f32 	[%rd51], %f67;
	ret;

}


// ===== COMPILED SASS (sm_100) =====

	.target	sm_100

	.elftype	@"ET_EXEC"


//--------------------- .note.nv.tkinfo           --------------------------
	.section	.note.nv.tkinfo,"",@"SHT_NOTE"
	.sectionflags	@"SHF_NOTE_NV_TKINFO"
	.tkinfo
        /*0018*/ 	.word	0x00000002
        /*0030*/ 	.string	""
        /*0030*/ 	.string	"ptxas"
        /*0030*/ 	.string	"Cuda compilation tools, release 13.0, V13.0.88"
        /*0030*/ 	.string	"Build cuda_13.0.r13.0/compiler.36424714_0"
        /*0030*/ 	.string	"-arch sm_100 -m 64 "



//--------------------- .note.nv.cuinfo           --------------------------
	.section	.note.nv.cuinfo,"",@"SHT_NOTE"
	.sectionflags	@"SHF_NOTE_NV_CUINFO"
        /*0018*/ 	.short	0x0002
        /*001a*/ 	.short	0x0064
        /*001c*/ 	.short	0x0082
	.zero		2


//--------------------- .nv.info                  --------------------------
	.section	.nv.info,"",@"SHT_CUDA_INFO"
	.align	4


	//----- nvinfo : EIATTR_REGCOUNT
	.align		4
        /*0000*/ 	.byte	0x04, 0x2f
        /*0002*/ 	.short	(.L_1 - .L_0)
	.align		4
.L_0:
        /*0004*/ 	.word	index@(_Z9kernel_v0ILi32EEviiiPKfiS1_iPfi)
        /*0008*/ 	.word	0x00000020


	//----- nvinfo : EIATTR_FRAME_SIZE
	.align		4
.L_1:
        /*000c*/ 	.byte	0x04, 0x11
        /*000e*/ 	.short	(.L_3 - .L_2)
	.align		4
.L_2:
        /*0010*/ 	.word	index@(_Z9kernel_v0ILi32EEviiiPKfiS1_iPfi)
        /*0014*/ 	.word	0x00000000


	//----- nvinfo : EIATTR_MIN_STACK_SIZE
	.align		4
.L_3:
        /*0018*/ 	.byte	0x04, 0x12
        /*001a*/ 	.short	(.L_5 - .L_4)
	.align		4
.L_4:
        /*001c*/ 	.word	index@(_Z9kernel_v0ILi32EEviiiPKfiS1_iPfi)
        /*0020*/ 	.word	0x00000000
.L_5:


//--------------------- .nv.compat                --------------------------
	.section	.nv.compat,"",@"SHT_CUDA_COMPAT_INFO"
	.align	4
        /*0000*/ 	.byte	0x02, 0x09, 0x00, 0x00, 0x02, 0x02, 0x01, 0x00, 0x02, 0x05, 0x05, 0x00, 0x03, 0x07, 0x01, 0x01
        /*0010*/ 	.byte	0x02, 0x03, 0x00, 0x00, 0x02, 0x06, 0x01, 0x00, 0x04, 0x0b, 0x08, 0x00, 0x09, 0x00, 0x00, 0x00
        /*0020*/ 	.byte	0x00, 0x00, 0x00, 0x00


//--------------------- .nv.info._Z9kernel_v0ILi32EEviiiPKfiS1_iPfi --------------------------
	.section	.nv.info._Z9kernel_v0ILi32EEviiiPKfiS1_iPfi,"",@"SHT_CUDA_INFO"
	.sectionflags	@""
	.align	4


	//----- nvinfo : EIATTR_CUDA_API_VERSION
	.align		4
        /*0000*/ 	.byte	0x04, 0x37
        /*0002*/ 	.short	(.L_7 - .L_6)
.L_6:
        /*0004*/ 	.word	0x00000082


	//----- nvinfo : EIATTR_KPARAM_INFO
	.align		4
.L_7:
        /*0008*/ 	.byte	0x04, 0x17
        /*000a*/ 	.short	(.L_9 - .L_8)
.L_8:
        /*000c*/ 	.word	0x00000000
        /*0010*/ 	.short	0x0008
        /*0012*/ 	.short	0x0038
        /*0014*/ 	.byte	0x00, 0xf0, 0x11, 0x00


	//----- nvinfo : EIATTR_KPARAM_INFO
	.align		4
.L_9:
        /*0018*/ 	.byte	0x04, 0x17
        /*001a*/ 	.short	(.L_11 - .L_10)
.L_10:
        /*001c*/ 	.word	0x00000000
        /*0020*/ 	.short	0x0007
        /*0022*/ 	.short	0x0030
        /*0024*/ 	.byte	0x00, 0xf5, 0x21, 0x00


	//----- nvinfo : EIATTR_KPARAM_INFO
	.align		4
.L_11:
        /*0028*/ 	.byte	0x04, 0x17
        /*002a*/ 	.short	(.L_13 - .L_12)
.L_12:
        /*002c*/ 	.word	0x00000000
        /*0030*/ 	.short	0x0006
        /*0032*/ 	.short	0x0028
        /*0034*/ 	.byte	0x00, 0xf0, 0x11, 0x00


	//----- nvinfo : EIATTR_KPARAM_INFO
	.align		4
.L_13:
        /*0038*/ 	.byte	0x04, 0x17
        /*003a*/ 	.short	(.L_15 - .L_14)
.L_14:
        /*003c*/ 	.word	0x00000000
        /*0040*/ 	.short	0x0005
        /*0042*/ 	.short	0x0020
        /*0044*/ 	.byte	0x00, 0xf5, 0x21, 0x00


	//----- nvinfo : EIATTR_KPARAM_INFO
	.align		4
.L_15:
        /*0048*/ 	.byte	0x04, 0x17
        /*004a*/ 	.short	(.L_17 - .L_16)
.L_16:
        /*004c*/ 	.word	0x00000000
        /*0050*/ 	.short	0x0004
        /*0052*/ 	.short	0x0018
        /*0054*/ 	.byte	0x00, 0xf0, 0x11, 0x00


	//----- nvinfo : EIATTR_KPARAM_INFO
	.align		4
.L_17:
        /*0058*/ 	.byte	0x04, 0x17
        /*005a*/ 	.short	(.L_19 - .L_18)
.L_18:
        /*005c*/ 	.word	0x00000000
        /*0060*/ 	.short	0x0003
        /*0062*/ 	.short	0x0010
        /*0064*/ 	.byte	0x00, 0xf5, 0x21, 0x00


	//----- nvinfo : EIATTR_KPARAM_INFO
	.align		4
.L_19:
        /*0068*/ 	.byte	0x04, 0x17
        /*006a*/ 	.short	(.L_21 - .L_20)
.L_20:
        /*006c*/ 	.word	0x00000000
        /*0070*/ 	.short	0x0002
        /*0072*/ 	.short	0x0008
        /*0074*/ 	.byte	0x00, 0xf0, 0x11, 0x00


	//----- nvinfo : EIATTR_KPARAM_INFO
	.align		4
.L_21:
        /*0078*/ 	.byte	0x04, 0x17
        /*007a*/ 	.short	(.L_23 - .L_22)
.L_22:
        /*007c*/ 	.word	0x00000000
        /*0080*/ 	.short	0x0001
        /*0082*/ 	.short	0x0004
        /*0084*/ 	.byte	0x00, 0xf0, 0x11, 0x00


	//----- nvinfo : EIATTR_KPARAM_INFO
	.align		4
.L_23:
        /*0088*/ 	.byte	0x04, 0x17
        /*008a*/ 	.short	(.L_25 - .L_24)
.L_24:
        /*008c*/ 	.word	0x00000000
        /*0090*/ 	.short	0x0000
        /*0092*/ 	.short	0x0000
        /*0094*/ 	.byte	0x00, 0xf0, 0x11, 0x00


	//----- nvinfo : EIATTR_SPARSE_MMA_MASK
	.align		4
.L_25:
        /*0098*/ 	.byte	0x03, 0x50
        /*009a*/ 	.short	0x0000


	//----- nvinfo : EIATTR_MAXREG_COUNT
	.align		4
        /*009c*/ 	.byte	0x03, 0x1b
        /*009e*/ 	.short	0x00ff


	//----- nvinfo : EIATTR_MERCURY_ISA_VERSION
	.align		4
        /*00a0*/ 	.byte	0x03, 0x5f
        /*00a2*/ 	.short	0x0101


	//----- nvinfo : EIATTR_VRC_CTA_INIT_COUNT
	.align		4
        /*00a4*/ 	.byte	0x02, 0x4a
	.zero		1
	.zero		1


	//----- nvinfo : EIATTR_EXIT_INSTR_OFFSETS
	.align		4
        /*00a8*/ 	.byte	0x04, 0x1c
        /*00aa*/ 	.short	(.L_27 - .L_26)


	//   ....[0]....
.L_26:
        /*00ac*/ 	.word	0x000008e0


	//----- nvinfo : EIATTR_CBANK_PARAM_SIZE
	.align		4
.L_27:
        /*00b0*/ 	.byte	0x03, 0x19
        /*00b2*/ 	.short	0x003c


	//----- nvinfo : EIATTR_PARAM_CBANK
	.align		4
        /*00b4*/ 	.byte	0x04, 0x0a
        /*00b6*/ 	.short	(.L_29 - .L_28)
	.align		4
.L_28:
        /*00b8*/ 	.word	index@(.nv.constant0._Z9kernel_v0ILi32EEviiiPKfiS1_iPfi)
        /*00bc*/ 	.short	0x0380
        /*00be*/ 	.short	0x003c


	//----- nvinfo : EIATTR_SW_WAR
	.align		4
.L_29:
        /*00c0*/ 	.byte	0x04, 0x36
        /*00c2*/ 	.short	(.L_31 - .L_30)
.L_30:
        /*00c4*/ 	.word	0x00000008
.L_31:


//--------------------- .nv.callgraph             --------------------------
	.section	.nv.callgraph,"",@"SHT_CUDA_CALLGRAPH"
	.align	4
	.sectionentsize	8
	.align		4
        /*0000*/ 	.word	0x00000000
	.align		4
        /*0004*/ 	.word	0xffffffff
	.align		4
        /*0008*/ 	.word	0x00000000
	.align		4
        /*000c*/ 	.word	0xfffffffe
	.align		4
        /*0010*/ 	.word	0x00000000
	.align		4
        /*0014*/ 	.word	0xfffffffd
	.align		4
        /*0018*/ 	.word	0x00000000
	.align		4
        /*001c*/ 	.word	0xfffffffc


//--------------------- .text._Z9kernel_v0ILi32EEviiiPKfiS1_iPfi --------------------------
	.section	.text._Z9kernel_v0ILi32EEviiiPKfiS1_iPfi,"ax",@progbits
	.align	128
        .global         _Z9kernel_v0ILi32EEviiiPKfiS1_iPfi
        .type           _Z9kernel_v0ILi32EEviiiPKfiS1_iPfi,@function
        .size           _Z9kernel_v0ILi32EEviiiPKfiS1_iPfi,(.L_x_6 - _Z9kernel_v0ILi32EEviiiPKfiS1_iPfi)
        .other          _Z9kernel_v0ILi32EEviiiPKfiS1_iPfi,@"STO_CUDA_ENTRY STV_DEFAULT"
_Z9kernel_v0ILi32EEviiiPKfiS1_iPfi:
.text._Z9kernel_v0ILi32EEviiiPKfiS1_iPfi:
[----:B------:R-:W-:Y:S01]  /*0000*/  LDC R1, c[0x0][0x37c] ;  /* 0x0000df00ff017b82 */ /* 0x000fe20000000800 */
[----:B------:R-:W0:Y:S01]  /*0010*/  S2R R0, SR_CTAID.X ;  /* 0x0000000000007919 */ /* 0x000e220000002500 */
[----:B------:R-:W1:Y:S01]  /*0020*/  LDCU UR5, c[0x0][0x388] ;  /* 0x00007100ff0577ac */ /* 0x000e620008000800 */
[----:B------:R-:W-:Y:S01]  /*0030*/  HFMA2 R17, -RZ, RZ, 0, 0 ;  /* 0x00000000ff117431 */ /* 0x000fe200000001ff */
[----:B------:R-:W0:Y:S01]  /*0040*/  S2R R3, SR_TID.X ;  /* 0x0000000000037919 */ /* 0x000e220000002100 */
[----:B------:R-:W2:Y:S01]  /*0050*/  LDCU.64 UR8, c[0x0][0x358] ;  /* 0x00006b00ff0877ac */ /* 0x000ea20008000a00 */
[----:B------:R-:W3:Y:S01]  /*0060*/  S2R R15, SR_CTAID.Y ;  /* 0x00000000000f7919 */ /* 0x000ee20000002600 */
[----:B------:R-:W3:Y:S01]  /*0070*/  S2R R2, SR_TID.Y ;  /* 0x0000000000027919 */ /* 0x000ee20000002200 */
[----:B-1----:R-:W-:Y:S01]  /*0080*/  UISETP.GE.AND UP0, UPT, UR5, 0x1, UPT ;  /* 0x000000010500788c */ /* 0x002fe2000bf06270 */
[----:B0-----:R-:W-:Y:S02]  /*0090*/  LEA R0, R0, R3, 0x5 ;  /* 0x0000000300007211 */ /* 0x001fe400078e28ff */
[----:B---3--:R-:W-:-:S06]  /*00a0*/  LEA R15, R15, R2, 0x5 ;  /* 0x000000020f0f7211 */ /* 0x008fcc00078e28ff */
[----:B--2---:R-:W-:Y:S05]  /*00b0*/  BRA.U !UP0, `(.L_x_0) ;  /* 0x0000000508f47547 */ /* 0x004fea000b800000 */
[----:B------:R-:W-:Y:S02]  /*00c0*/  UISETP.GE.U32.AND UP1, UPT, UR5, 0x8, UPT ;  /* 0x000000080500788c */ /* 0x000fe4000bf26070 */
[----:B------:R-:W-:Y:S01]  /*00d0*/  IMAD R14, R15, UR5, RZ ;  /* 0x000000050f0e7c24 */ /* 0x000fe2000f8e02ff */
[----:B------:R-:W-:Y:S01]  /*00e0*/  ULOP3.LUT UR6, UR5, 0x7, URZ, 0xc0, !UPT ;  /* 0x0000000705067892 */ /* 0x000fe2000f8ec0ff */
[----:B------:R-:W-:Y:S01]  /*00f0*/  MOV R17, RZ ;  /* 0x000000ff00117202 */ /* 0x000fe20000000f00 */
[----:B------:R-:W-:Y:S02]  /*0100*/  UMOV UR4, URZ ;  /* 0x000000ff00047c82 */ /* 0x000fe40008000000 */
[----:B------:R-:W-:Y:S02]  /*0110*/  UISETP.NE.AND UP0, UPT, UR6, URZ, UPT ;  /* 0x000000ff0600728c */ /* 0x000fe4000bf05270 */
[----:B------:R-:W-:Y:S09]  /*0120*/  BRA.U !UP1, `(.L_x_1) ;  /* 0x0000000109c47547 */ /* 0x000ff2000b800000 */
[----:B------:R-:W0:Y:S01]  /*0130*/  LDC.64 R2, c[0x0][0x390] ;  /* 0x0000e400ff027b82 */ /* 0x000e220000000a00 */
[----:B------:R-:W-:Y:S01]  /*0140*/  ULOP3.LUT UR4, UR5, 0x7ffffff8, URZ, 0xc0, !UPT ;  /* 0x7ffffff805047892 */ /* 0x000fe2000f8ec0ff */
[----:B------:R-:W-:Y:S02]  /*0150*/  MOV R17, RZ ;  /* 0x000000ff00117202 */ /* 0x000fe40000000f00 */
[----:B------:R-:W-:Y:S01]  /*0160*/  MOV R16, R0 ;  /* 0x0000000000107202 */ /* 0x000fe20000000f00 */
[----:B------:R-:W-:Y:S01]  /*0170*/  UIADD3 UR7, UPT, UPT, -UR4, URZ, URZ ;  /* 0x000000ff04077290 */ /* 0x000fe2000fffe1ff */
[----:B0-----:R-:W-:-:S03]  /*0180*/  IMAD.WIDE.U32 R2, R14, 0x4, R2 ;  /* 0x000000040e027825 */ /* 0x001fc600078e0002 */
[----:B------:R-:W-:-:S04]  /*0190*/  IADD3 R4, P0, PT, R2, 0x10, RZ ;  /* 0x0000001002047810 */ /* 0x000fc80007f1e0ff */
[----:B------:R-:W-:-:S09]  /*01a0*/  IADD3.X R3, PT, PT, RZ, R3, RZ, P0, !PT ;  /* 0x00000003ff037210 */ /* 0x000fd200007fe4ff */
.L_x_2:
[----:B------:R-:W0:Y:S01]  /*01b0*/  LDC.64 R10, c[0x0][0x3a0] ;  /* 0x0000e800ff0a7b82 */ /* 0x000e220000000a00 */
[----:B------:R-:W-:-:S05]  /*01c0*/  MOV R2, R4 ;  /* 0x0000000400027202 */ /* 0x000fca0000000f00 */
[----:B------:R-:W2:Y:S02]  /*01d0*/  LDG.E R18, desc[UR8][R2.64+-0x10] ;  /* 0xfffff00802127981 */ /* 0x000ea4000c1e1900 */
[----:B------:R-:W1:Y:S02]  /*01e0*/  LDC R19, c[0x0][0x384] ;  /* 0x0000e100ff137b82 */ /* 0x000e640000000800 */
[----:B------:R-:W3:Y:S04]  /*01f0*/  LDG.E R22, desc[UR8][R2.64+-0xc] ;  /* 0xfffff40802167981 */ /* 0x000ee8000c1e1900 */
[----:B------:R-:W4:Y:S04]  /*0200*/  LDG.E R23, desc[UR8][R2.64+-0x8] ;  /* 0xfffff80802177981 */ /* 0x000f28000c1e1900 */
[----:B------:R-:W5:Y:S04]  /*0210*/  LDG.E R25, desc[UR8][R2.64+-0x4] ;  /* 0xfffffc0802197981 */ /* 0x000f68000c1e1900 */
[----:B------:R-:W5:Y:S01]  /*0220*/  LDG.E R26, desc[UR8][R2.64] ;  /* 0x00000008021a7981 */ /* 0x000f62000c1e1900 */
[----:B0-----:R-:W-:-:S05]  /*0230*/  IMAD.WIDE R10, R16, 0x4, R10 ;  /* 0x00000004100a7825 */ /* 0x001fca00078e020a */
[----:B------:R0:W2:Y:S01]  /*0240*/  LDG.E R20, desc[UR8][R10.64] ;  /* 0x000000080a147981 */ /* 0x0000a2000c1e1900 */
[----:B-1----:R-:W-:-:S05]  /*0250*/  IMAD.WIDE R28, R19, 0x4, R10 ;  /* 0x00000004131c7825 */ /* 0x002fca00078e020a */
[----:B------:R-:W3:Y:S01]  /*0260*/  LDG.E R21, desc[UR8][R28.64] ;  /* 0x000000081c157981 */ /* 0x000ee2000c1e1900 */
[----:B------:R-:W-:-:S05]  /*0270*/  IMAD.WIDE R12, R19, 0x4, R28 ;  /* 0x00000004130c7825 */ /* 0x000fca00078e021c */
[----:B------:R1:W4:Y:S01]  /*0280*/  LDG.E R24, desc[UR8][R12.64] ;  /* 0x000000080c187981 */ /* 0x000322000c1e1900 */
[----:B------:R-:W-:-:S03]  /*0290*/  IMAD.WIDE R8, R19, 0x4, R12 ;  /* 0x0000000413087825 */ /* 0x000fc600078e020c */
[----:B------:R-:W5:Y:S01]  /*02a0*/  LDG.E R28, desc[UR8][R2.64+0x4] ;  /* 0x00000408021c7981 */ /* 0x000f62000c1e1900 */
[----:B------:R-:W-:-:S03]  /*02b0*/  IMAD.WIDE R4, R19, 0x4, R8 ;  /* 0x0000000413047825 */ /* 0x000fc600078e0208 */
[----:B------:R-:W5:Y:S04]  /*02c0*/  LDG.E R29, desc[UR8][R2.64+0x8] ;  /* 0x00000808021d7981 */ /* 0x000f68000c1e1900 */
[----:B------:R-:W5:Y:S01]  /*02d0*/  LDG.E R8, desc[UR8][R8.64] ;  /* 0x0000000808087981 */ /* 0x000f62000c1e1900 */
[----:B------:R-:W-:-:S03]  /*02e0*/  IMAD.WIDE R6, R19, 0x4, R4 ;  /* 0x0000000413067825 */ /* 0x000fc600078e0204 */
[----:B------:R1:W5:Y:S01]  /*02f0*/  LDG.E R5, desc[UR8][R4.64] ;  /* 0x0000000804057981 */ /* 0x000362000c1e1900 */
[----:B0-----:R-:W-:-:S03]  /*0300*/  IMAD.WIDE R10, R19, 0x4, R6 ;  /* 0x00000004130a7825 */ /* 0x001fc600078e0206 */
[----:B------:R-:W5:Y:S01]  /*0310*/  LDG.E R7, desc[UR8][R6.64] ;  /* 0x0000000806077981 */ /* 0x000f62000c1e1900 */
[----:B-1----:R-:W-:-:S03]  /*0320*/  IMAD.WIDE R12, R19, 0x4, R10 ;  /* 0x00000004130c7825 */ /* 0x002fc600078e020a */
[----:B------:R-:W5:Y:S04]  /*0330*/  LDG.E R27, desc[UR8][R10.64] ;  /* 0x000000080a1b7981 */ /* 0x000f68000c1e1900 */
[----:B------:R0:W5:Y:S04]  /*0340*/  LDG.E R9, desc[UR8][R2.64+0xc] ;  /* 0x00000c0802097981 */ /* 0x000168000c1e1900 */
[----:B------:R-:W5:Y:S01]  /*0350*/  LDG.E R12, desc[UR8][R12.64] ;  /* 0x000000080c0c7981 */ /* 0x000f62000c1e1900 */
[----:B------:R-:W-:-:S04]  /*0360*/  UIADD3 UR7, UPT, UPT, UR7, 0x8, URZ ;  /* 0x0000000807077890 */ /* 0x000fc8000fffe0ff */
[----:B------:R-:W-:Y:S01]  /*0370*/  UISETP.NE.AND UP1, UPT, UR7, URZ, UPT ;  /* 0x000000ff0700728c */ /* 0x000fe2000bf25270 */
[----:B------:R-:W-:Y:S02]  /*0380*/  IADD3 R4, P0, PT, R2, 0x20, RZ ;  /* 0x0000002002047810 */ /* 0x000fe40007f1e0ff */
[----:B------:R-:W-:Y:S02]  /*0390*/  LEA R16, R19, R16, 0x3 ;  /* 0x0000001013107211 */ /* 0x000fe400078e18ff */
[----:B0-----:R-:W-:Y:S01]  /*03a0*/  IADD3.X R3, PT, PT, RZ, R3, RZ, P0, !PT ;  /* 0x00000003ff037210 */ /* 0x001fe200007fe4ff */
[----:B--2---:R-:W-:-:S04]  /*03b0*/  FFMA R17, R18, R20, R17 ;  /* 0x0000001412117223 */ /* 0x004fc80000000011 */
[----:B---3--:R-:W-:-:S04]  /*03c0*/  FFMA R22, R22, R21, R17 ;  /* 0x0000001516167223 */ /* 0x008fc80000000011 */
[----:B----4-:R-:W-:-:S04]  /*03d0*/  FFMA R22, R23, R24, R22 ;  /* 0x0000001817167223 */ /* 0x010fc80000000016 */
[----:B-----5:R-:W-:-:S04]  /*03e0*/  FFMA R25, R25, R8, R22 ;  /* 0x0000000819197223 */ /* 0x020fc80000000016 */
[----:B------:R-:W-:-:S04]  /*03f0*/  FFMA R5, R26, R5, R25 ;  /* 0x000000051a057223 */ /* 0x000fc80000000019 */
[----:B------:R-:W-:-:S04]  /*0400*/  FFMA R28, R28, R7, R5 ;  /* 0x000000071c1c7223 */ /* 0x000fc80000000005 */
[----:B------:R-:W-:-:S04]  /*0410*/  FFMA R28, R29, R27, R28 ;  /* 0x0000001b1d1c7223 */ /* 0x000fc8000000001c */
[----:B------:R-:W-:Y:S01]  /*0420*/  FFMA R17, R9, R12, R28 ;  /* 0x0000000c09117223 */ /* 0x000fe2000000001c */
[----:B------:R-:W-:Y:S06]  /*0430*/  BRA.U UP1, `(.L_x_2) ;  /* 0xfffffffd015c7547 */ /* 0x000fec000b83ffff */
.L_x_1:
[----:B------:R-:W-:Y:S05]  /*0440*/  BRA.U !UP0, `(.L_x_0) ;  /* 0x0000000508107547 */ /* 0x000fea000b800000 */
[----:B------:R-:W-:Y:S02]  /*0450*/  UISETP.GE.U32.AND UP0, UPT, UR6, 0x4, UPT ;  /* 0x000000040600788c */ /* 0x000fe4000bf06070 */
[----:B------:R-:W-:-:S04]  /*0460*/  ULOP3.LUT UR7, UR5, 0x3, URZ, 0xc0, !UPT ;  /* 0x0000000305077892 */ /* 0x000fc8000f8ec0ff */
[----:B------:R-:W-:-:S03]  /*0470*/  UISETP.NE.AND UP1, UPT, UR7, URZ, UPT ;  /* 0x000000ff0700728c */ /* 0x000fc6000bf25270 */
[----:B------:R-:W-:Y:S08]  /*0480*/  BRA.U !UP0, `(.L_x_3) ;  /* 0x0000000108707547 */ /* 0x000ff0000b800000 */
[----:B------:R-:W0:Y:S01]  /*0490*/  LDC R13, c[0x0][0x384] ;  /* 0x0000e100ff0d7b82 */ /* 0x000e220000000800 */
[----:B------:R-:W1:Y:S01]  /*04a0*/  LDCU.64 UR10, c[0x0][0x390] ;  /* 0x00007200ff0a77ac */ /* 0x000e620008000a00 */
[C---:B------:R-:W-:Y:S02]  /*04b0*/  IADD3 R3, PT, PT, R14.reuse, UR4, RZ ;  /* 0x000000040e037c10 */ /* 0x040fe4000fffe0ff */
[----:B------:R-:W-:-:S04]  /*04c0*/  IADD3 R10, P0, PT, R14, UR4, RZ ;  /* 0x000000040e0a7c10 */ /* 0x000fc8000ff1e0ff */
[----:B------:R-:W2:Y:S08]  /*04d0*/  LDC.64 R6, c[0x0][0x3a0] ;  /* 0x0000e800ff067b82 */ /* 0x000eb00000000a00 */
[----:B------:R-:W3:Y:S01]  /*04e0*/  LDC.64 R4, c[0x0][0x390] ;  /* 0x0000e400ff047b82 */ /* 0x000ee20000000a00 */
[----:B0-----:R-:W-:-:S04]  /*04f0*/  IMAD R9, R13, UR4, R0 ;  /* 0x000000040d097c24 */ /* 0x001fc8000f8e0200 */
[----:B--2---:R-:W-:-:S04]  /*0500*/  IMAD.WIDE R6, R9, 0x4, R6 ;  /* 0x0000000409067825 */ /* 0x004fc800078e0206 */
[----:B------:R-:W-:Y:S02]  /*0510*/  IMAD.WIDE R8, R13, 0x4, R6 ;  /* 0x000000040d087825 */ /* 0x000fe400078e0206 */
[----:B------:R-:W2:Y:S02]  /*0520*/  LDG.E R6, desc[UR8][R6.64] ;  /* 0x0000000806067981 */ /* 0x000ea4000c1e1900 */
[----:B---3--:R-:W-:Y:S01]  /*0530*/  IMAD.WIDE.U32 R4, R3, 0x4, R4 ;  /* 0x0000000403047825 */ /* 0x008fe200078e0004 */
[----:B------:R-:W-:Y:S02]  /*0540*/  IADD3.X R3, PT, PT, RZ, RZ, RZ, P0, !PT ;  /* 0x000000ffff037210 */ /* 0x000fe400007fe4ff */
[----:B-1----:R-:W-:-:S03]  /*0550*/  LEA R2, P0, R10, UR10, 0x2 ;  /* 0x0000000a0a027c11 */ /* 0x002fc6000f8010ff */
[----:B------:R-:W2:Y:S01]  /*0560*/  LDG.E R4, desc[UR8][R4.64] ;  /* 0x0000000804047981 */ /* 0x000ea2000c1e1900 */
[----:B------:R-:W-:Y:S01]  /*0570*/  LEA.HI.X R3, R10, UR11, R3, 0x2, P0 ;  /* 0x0000000b0a037c11 */ /* 0x000fe200080f1403 */
[C---:B------:R-:W-:Y:S02]  /*0580*/  IMAD.WIDE R10, R13.reuse, 0x4, R8 ;  /* 0x000000040d0a7825 */ /* 0x040fe400078e0208 */
[----:B------:R-:W3:Y:S04]  /*0590*/  LDG.E R8, desc[UR8][R8.64] ;  /* 0x0000000808087981 */ /* 0x000ee8000c1e1900 */
[----:B------:R-:W3:Y:S01]  /*05a0*/  LDG.E R16, desc[UR8][R2.64+0x4] ;  /* 0x0000040802107981 */ /* 0x000ee2000c1e1900 */
[----:B------:R-:W-:-:S03]  /*05b0*/  IMAD.WIDE R12, R13, 0x4, R10 ;  /* 0x000000040d0c7825 */ /* 0x000fc600078e020a */
[----:B------:R-:W4:Y:S04]  /*05c0*/  LDG.E R18, desc[UR8][R10.64] ;  /* 0x000000080a127981 */ /* 0x000f28000c1e1900 */
[----:B------:R-:W4:Y:S04]  /*05d0*/  LDG.E R19, desc[UR8][R2.64+0x8] ;  /* 0x0000080802137981 */ /* 0x000f28000c1e1900 */
[----:B------:R-:W5:Y:S04]  /*05e0*/  LDG.E R21, desc[UR8][R2.64+0xc] ;  /* 0x00000c0802157981 */ /* 0x000f68000c1e1900 */
[----:B------:R-:W5:Y:S01]  /*05f0*/  LDG.E R12, desc[UR8][R12.64] ;  /* 0x000000080c0c7981 */ /* 0x000f62000c1e1900 */
[----:B------:R-:W-:Y:S01]  /*0600*/  UIADD3 UR4, UPT, UPT, UR4, 0x4, URZ ;  /* 0x0000000404047890 */ /* 0x000fe2000fffe0ff */
[----:B--2---:R-:W-:-:S04]  /*0610*/  FFMA R17, R4, R6, R17 ;  /* 0x0000000604117223 */ /* 0x004fc80000000011 */
[----:B---3--:R-:W-:-:S04]  /*0620*/  FFMA R16, R16, R8, R17 ;  /* 0x0000000810107223 */ /* 0x008fc80000000011 */
[----:B----4-:R-:W-:-:S04]  /*0630*/  FFMA R16, R19, R18, R16 ;  /* 0x0000001213107223 */ /* 0x010fc80000000010 */
[----:B-----5:R-:W-:-:S07]  /*0640*/  FFMA R17, R21, R12, R16 ;  /* 0x0000000c15117223 */ /* 0x020fce0000000010 */
.L_x_3:
[----:B------:R-:W-:Y:S05]  /*0650*/  BRA.U !UP1, `(.L_x_0) ;  /* 0x00000001098c7547 */ /* 0x000fea000b800000 */
[----:B------:R-:W-:Y:S02]  /*0660*/  UISETP.NE.AND UP0, UPT, UR7, 0x1, UPT ;  /* 0x000000010700788c */ /* 0x000fe4000bf05270 */
[----:B------:R-:W-:-:S04]  /*0670*/  ULOP3.LUT UR5, UR5, 0x1, URZ, 0xc0, !UPT ;  /* 0x0000000105057892 */ /* 0x000fc8000f8ec0ff */
[----:B------:R-:W-:-:S03]  /*0680*/  UISETP.NE.U32.AND UP1, UPT, UR5, 0x1, UPT ;  /* 0x000000010500788c */ /* 0x000fc6000bf25070 */
[----:B------:R-:W-:Y:S08]  /*0690*/  BRA.U !UP0, `(.L_x_4) ;  /* 0x0000000108507547 */ /* 0x000ff0000b800000 */
[----:B------:R-:W0:Y:S01]  /*06a0*/  LDC R9, c[0x0][0x384] ;  /* 0x0000e100ff097b82 */ /* 0x000e220000000800 */
[----:B------:R-:W1:Y:S01]  /*06b0*/  LDCU.64 UR6, c[0x0][0x390] ;  /* 0x00007200ff0677ac */ /* 0x000e620008000a00 */
[C---:B------:R-:W-:Y:S02]  /*06c0*/  IADD3 R7, PT, PT, R14.reuse, UR4, RZ ;  /* 0x000000040e077c10 */ /* 0x040fe4000fffe0ff */
[----:B------:R-:W-:-:S04]  /*06d0*/  IADD3 R8, P0, PT, R14, UR4, RZ ;  /* 0x000000040e087c10 */ /* 0x000fc8000ff1e0ff */
[----:B------:R-:W2:Y:S08]  /*06e0*/  LDC.64 R2, c[0x0][0x390] ;  /* 0x0000e400ff027b82 */ /* 0x000eb00000000a00 */
[----:B------:R-:W3:Y:S01]  /*06f0*/  LDC.64 R4, c[0x0][0x3a0] ;  /* 0x0000e800ff047b82 */ /* 0x000ee20000000a00 */
[----:B0-----:R-:W-:Y:S02]  /*0700*/  IMAD R11, R9, UR4, R0 ;  /* 0x00000004090b7c24 */ /* 0x001fe4000f8e0200 */
[----:B--2---:R-:W-:Y:S01]  /*0710*/  IMAD.WIDE.U32 R2, R7, 0x4, R2 ;  /* 0x0000000407027825 */ /* 0x004fe200078e0002 */
[----:B------:R-:W-:-:S02]  /*0720*/  IADD3.X R7, PT, PT, RZ, RZ, RZ, P0, !PT ;  /* 0x000000ffff077210 */ /* 0x000fc400007fe4ff */
[----:B-1----:R-:W-:-:S03]  /*0730*/  LEA R6, P0, R8, UR6, 0x2 ;  /* 0x0000000608067c11 */ /* 0x002fc6000f8010ff */
[----:B------:R-:W2:Y:S01]  /*0740*/  LDG.E R2, desc[UR8][R2.64] ;  /* 0x0000000802027981 */ /* 0x000ea2000c1e1900 */
[----:B------:R-:W-:Y:S01]  /*0750*/  LEA.HI.X R7, R8, UR7, R7, 0x2, P0 ;  /* 0x0000000708077c11 */ /* 0x000fe200080f1407 */
[----:B---3--:R-:W-:-:S04]  /*0760*/  IMAD.WIDE R4, R11, 0x4, R4 ;  /* 0x000000040b047825 */ /* 0x008fc800078e0204 */
[----:B------:R-:W3:Y:S01]  /*0770*/  LDG.E R6, desc[UR8][R6.64+0x4] ;  /* 0x0000040806067981 */ /* 0x000ee2000c1e1900 */
[----:B------:R-:W-:-:S03]  /*0780*/  IMAD.WIDE R8, R9, 0x4, R4 ;  /* 0x0000000409087825 */ /* 0x000fc600078e0204 */
[----:B------:R-:W2:Y:S04]  /*0790*/  LDG.E R4, desc[UR8][R4.64] ;  /* 0x0000000804047981 */ /* 0x000ea8000c1e1900 */
[----:B------:R-:W3:Y:S01]  /*07a0*/  LDG.E R8, desc[UR8][R8.64] ;  /* 0x0000000808087981 */ /* 0x000ee2000c1e1900 */
[----:B------:R-:W-:Y:S01]  /*07b0*/  UIADD3 UR4, UPT, UPT, UR4, 0x2, URZ ;  /* 0x0000000204047890 */ /* 0x000fe2000fffe0ff */
[----:B--2---:R-:W-:-:S04]  /*07c0*/  FFMA R17, R2, R4, R17 ;  /* 0x0000000402117223 */ /* 0x004fc80000000011 */
[----:B---3--:R-:W-:-:S07]  /*07d0*/  FFMA R17, R6, R8, R17 ;  /* 0x0000000806117223 */ /* 0x008fce0000000011 */
.L_x_4:
[----:B------:R-:W-:Y:S05]  /*07e0*/  BRA.U UP1, `(.L_x_0) ;  /* 0x0000000101287547 */ /* 0x000fea000b800000 */
[----:B------:R-:W0:Y:S01]  /*07f0*/  LDC R9, c[0x0][0x384] ;  /* 0x0000e100ff097b82 */ /* 0x000e220000000800 */
[----:B------:R-:W-:-:S07]  /*0800*/  IADD3 R7, PT, PT, R14, UR4, RZ ;  /* 0x000000040e077c10 */ /* 0x000fce000fffe0ff */
[----:B------:R-:W1:Y:S08]  /*0810*/  LDC.64 R2, c[0x0][0x390] ;  /* 0x0000e400ff027b82 */ /* 0x000e700000000a00 */
[----:B------:R-:W2:Y:S01]  /*0820*/  LDC.64 R4, c[0x0][0x3a0] ;  /* 0x0000e800ff047b82 */ /* 0x000ea20000000a00 */
[----:B0-----:R-:W-:Y:S02]  /*0830*/  IMAD R9, R9, UR4, R0 ;  /* 0x0000000409097c24 */ /* 0x001fe4000f8e0200 */
[----:B-1----:R-:W-:-:S06]  /*0840*/  IMAD.WIDE.U32 R2, R7, 0x4, R2 ;  /* 0x0000000407027825 */ /* 0x002fcc00078e0002 */
[----:B------:R-:W3:Y:S01]  /*0850*/  LDG.E R2, desc[UR8][R2.64] ;  /* 0x0000000802027981 */ /* 0x000ee2000c1e1900 */
[----:B--2---:R-:W-:-:S06]  /*0860*/  IMAD.WIDE R4, R9, 0x4, R4 ;  /* 0x0000000409047825 */ /* 0x004fcc00078e0204 */
[----:B------:R-:W3:Y:S02]  /*0870*/  LDG.E R4, desc[UR8][R4.64] ;  /* 0x0000000804047981 */ /* 0x000ee4000c1e1900 */
[----:B---3--:R-:W-:-:S07]  /*0880*/  FFMA R17, R2, R4, R17 ;  /* 0x0000000402117223 */ /* 0x008fce0000000011 */
.L_x_0:
[----:B------:R-:W0:Y:S01]  /*0890*/  LDC.64 R2, c[0x0][0x3b0] ;  /* 0x0000ec00ff027b82 */ /* 0x000e220000000a00 */
[----:B------:R-:W1:Y:S02]  /*08a0*/  LDCU UR4, c[0x0][0x384] ;  /* 0x00007080ff0477ac */ /* 0x000e640008000800 */
[----:B-1----:R-:W-:-:S04]  /*08b0*/  IMAD R15, R15, UR4, R0 ;  /* 0x000000040f0f7c24 */ /* 0x002fc8000f8e0200 */
[----:B0-----:R-:W-:-:S05]  /*08c0*/  IMAD.WIDE R2, R15, 0x4, R2 ;  /* 0x000000040f027825 */ /* 0x001fca00078e0202 */
[----:B------:R-:W-:Y:S01]  /*08d0*/  STG.E desc[UR8][R2.64], R17 ;  /* 0x0000001102007986 */ /* 0x000fe2000c101908 */
[----:B------:R-:W-:Y:S05]  /*08e0*/  EXIT ;  /* 0x000000000000794d */ /* 0x000fea0003800000 */
.L_x_5:
[----:B------:R-:W-:-:S00]  /*08f0*/  BRA `(.L_x_5) ;  /* 0xfffffffc00fc7947 */ /* 0x000fc0000383ffff */
[----:B------:R-:W-:-:S00]  /*0900*/  NOP ;  /* 0x0000000000007918 */ /* 0x000fc00000000000 */
[----:B------:R-:W-:-:S00]  /*0910*/  NOP ;  /* 0x0000000000007918 */ /* 0x000fc00000000000 */
[----:B------:R-:W-:-:S00]  /*0920*/  NOP ;  /* 0x0000000000007918 */ /* 0x000fc00000000000 */
[----:B------:R-:W-:-:S00]  /*0930*/  NOP ;  /* 0x0000000000007918 */ /* 0x000fc00000000000 */
[----:B------:R-:W-:-:S00]  /*0940*/  NOP ;  /* 0x0000000000007918 */ /* 0x000fc00000000000 */
[----:B------:R-:W-:-:S00]  /*0950*/  NOP ;  /* 0x0000000000007918 */ /* 0x000fc00000000000 */
[----:B------:R-:W-:-:S00]  /*0960*/  NOP ;  /* 0x0000000000007918 */ /* 0x000fc00000000000 */
[----:B------:R-:W-:-:S00]  /*0970*/  NOP ;  /* 0x0000000000007918 */ /* 0x000fc00000000000 */
.L_x_6:


//--------------------- .nv.shared.reserved.0     --------------------------
	.section	.nv.shared.reserved.0,"aw",@nobits
	.weak		__nv_reservedSMEM_offset_0_alias
	.size		__nv_reservedSMEM_offset_0_alias, 0, 64
	.other		__nv_reservedSMEM_offset_0_alias,@"STO_CUDA_RESERVED_SHARED STV_DEFAULT"
__nv_reservedSMEM_offset_0_alias:
	.zero		0
	.zero		64


//--------------------- .nv.constant0._Z9kernel_v0ILi32EEviiiPKfiS1_iPfi --------------------------
	.section	.nv.constant0._Z9kernel_v0ILi32EEviiiPKfiS1_iPfi,"a",@progbits
	.sectionflags	@""
	.align	4
.nv.constant0._Z9kernel_v0ILi32EEviiiPKfiS1_iPfi:
	.zero		956


//--------------------- SYMBOLS --------------------------

	.type		.nv.reservedSmem.offset0,@object
	.size		.nv.reservedSmem.offset0,0x4
